//
// Generated by NVIDIA NVVM Compiler
//
// Compiler Build ID: CL-36424714
// Cuda compilation tools, release 13.0, V13.0.88
// Based on NVVM 20.0.0
//

.version 9.0
.target sm_100
.address_size 64

	// .globl	_Z18q4v2_matmul_kernelPK6__halfPKjPS_S1_S3_iiii

.visible .entry _Z18q4v2_matmul_kernelPK6__halfPKjPS_S1_S3_iiii(
	.param .u64 .ptr .align 1 _Z18q4v2_matmul_kernelPK6__halfPKjPS_S1_S3_iiii_param_0,
	.param .u64 .ptr .align 1 _Z18q4v2_matmul_kernelPK6__halfPKjPS_S1_S3_iiii_param_1,
	.param .u64 .ptr .align 1 _Z18q4v2_matmul_kernelPK6__halfPKjPS_S1_S3_iiii_param_2,
	.param .u64 .ptr .align 1 _Z18q4v2_matmul_kernelPK6__halfPKjPS_S1_S3_iiii_param_3,
	.param .u64 .ptr .align 1 _Z18q4v2_matmul_kernelPK6__halfPKjPS_S1_S3_iiii_param_4,
	.param .u32 _Z18q4v2_matmul_kernelPK6__halfPKjPS_S1_S3_iiii_param_5,
	.param .u32 _Z18q4v2_matmul_kernelPK6__halfPKjPS_S1_S3_iiii_param_6,
	.param .u32 _Z18q4v2_matmul_kernelPK6__halfPKjPS_S1_S3_iiii_param_7,
	.param .u32 _Z18q4v2_matmul_kernelPK6__halfPKjPS_S1_S3_iiii_param_8
)
{
	.reg .pred 	%p<4>;
	.reg .b16 	%rs<47>;
	.reg .b32 	%r<200>;
	.reg .b64 	%rd<32>;

	ld.param.u64 	%rd8, [_Z18q4v2_matmul_kernelPK6__halfPKjPS_S1_S3_iiii_param_4];
	ld.param.u32 	%r45, [_Z18q4v2_matmul_kernelPK6__halfPKjPS_S1_S3_iiii_param_6];
	ld.param.u32 	%r42, [_Z18q4v2_matmul_kernelPK6__halfPKjPS_S1_S3_iiii_param_7];
	ld.param.u32 	%r43, [_Z18q4v2_matmul_kernelPK6__halfPKjPS_S1_S3_iiii_param_8];
	cvta.to.global.u64 	%rd1, %rd8;
	mov.u32 	%r46, %ctaid.z;
	shl.b32 	%r188, %r46, 8;
	mov.u32 	%r47, %ctaid.x;
	shl.b32 	%r48, %r47, 5;
	mov.u32 	%r49, %tid.x;
	add.s32 	%r50, %r48, %r49;
	mov.u32 	%r51, %ctaid.y;
	mov.u32 	%r52, %tid.y;
	add.s32 	%r53, %r51, %r52;
	div.s32 	%r54, %r188, %r43;
	mul.lo.s32 	%r191, %r54, %r43;
	shr.s32 	%r55, %r50, 3;
	shl.b32 	%r56, %r49, 2;
	and.b32  	%r3, %r56, 28;
	shr.s32 	%r4, %r42, 3;
	mad.lo.s32 	%r186, %r45, %r53, %r188;
	mul.lo.s32 	%r57, %r46, %r42;
	shl.b32 	%r58, %r57, 5;
	add.s32 	%r185, %r58, %r50;
	mad.lo.s32 	%r192, %r54, %r42, %r50;
	mad.lo.s32 	%r193, %r54, %r4, %r55;
	mad.lo.s32 	%r9, %r42, %r53, %r50;
	mov.b16 	%rs45, 0;
	mul.wide.s32 	%rd23, %r42, 4;
	mov.u16 	%rs46, %rs45;
$L__BB0_1:
	setp.lt.s32 	%p1, %r188, %r191;
	@%p1 bra 	$L__BB0_3;
	ld.param.u64 	%rd30, [_Z18q4v2_matmul_kernelPK6__halfPKjPS_S1_S3_iiii_param_3];
	cvta.to.global.u64 	%rd9, %rd30;
	mul.wide.s32 	%rd10, %r192, 2;
	add.s64 	%rd11, %rd9, %rd10;
	ld.global.u16 	%rs6, [%rd11];
	// begin inline asm
	{  mov.b32 %r190, {%rs6,%rs6};}

	// end inline asm
	mul.wide.s32 	%rd12, %r193, 4;
	add.s64 	%rd13, %rd1, %rd12;
	ld.global.u32 	%r60, [%rd13];
	shr.u32 	%r61, %r60, %r3;
	and.b32  	%r62, %r61, 15;
	add.s32 	%r194, %r62, 1;
	add.s32 	%r192, %r192, %r42;
	add.s32 	%r193, %r193, %r4;
	add.s32 	%r191, %r191, %r43;
$L__BB0_3:
	ld.param.u64 	%rd28, [_Z18q4v2_matmul_kernelPK6__halfPKjPS_S1_S3_iiii_param_1];
	ld.param.u64 	%rd27, [_Z18q4v2_matmul_kernelPK6__halfPKjPS_S1_S3_iiii_param_0];
	cvta.to.global.u64 	%rd14, %rd28;
	mul.wide.s32 	%rd15, %r185, 4;
	add.s64 	%rd2, %rd14, %rd15;
	ld.global.u32 	%r103, [%rd2];
	and.b32  	%r104, %r103, 15;
	sub.s32 	%r63, %r104, %r194;
	// begin inline asm
	cvt.rn.f16.s32 %rs7, %r63;
	// end inline asm
	shr.u32 	%r105, %r103, 4;
	and.b32  	%r106, %r105, 15;
	sub.s32 	%r64, %r106, %r194;
	// begin inline asm
	cvt.rn.f16.s32 %rs8, %r64;
	// end inline asm
	shr.u32 	%r107, %r103, 8;
	and.b32  	%r108, %r107, 15;
	sub.s32 	%r65, %r108, %r194;
	// begin inline asm
	cvt.rn.f16.s32 %rs9, %r65;
	// end inline asm
	shr.u32 	%r109, %r103, 12;
	and.b32  	%r110, %r109, 15;
	sub.s32 	%r66, %r110, %r194;
	// begin inline asm
	cvt.rn.f16.s32 %rs10, %r66;
	// end inline asm
	shr.u32 	%r111, %r103, 16;
	and.b32  	%r112, %r111, 15;
	sub.s32 	%r67, %r112, %r194;
	// begin inline asm
	cvt.rn.f16.s32 %rs11, %r67;
	// end inline asm
	shr.u32 	%r113, %r103, 20;
	and.b32  	%r114, %r113, 15;
	sub.s32 	%r68, %r114, %r194;
	// begin inline asm
	cvt.rn.f16.s32 %rs12, %r68;
	// end inline asm
	shr.u32 	%r115, %r103, 24;
	and.b32  	%r116, %r115, 15;
	sub.s32 	%r69, %r116, %r194;
	// begin inline asm
	cvt.rn.f16.s32 %rs13, %r69;
	// end inline asm
	shr.u32 	%r117, %r103, 28;
	sub.s32 	%r70, %r117, %r194;
	// begin inline asm
	cvt.rn.f16.s32 %rs14, %r70;
	// end inline asm
	// begin inline asm
	{  mov.b32 %r71, {%rs7,%rs8};}

	// end inline asm
	// begin inline asm
	{  mov.b32 %r72, {%rs9,%rs10};}

	// end inline asm
	// begin inline asm
	{  mov.b32 %r73, {%rs11,%rs12};}

	// end inline asm
	// begin inline asm
	{  mov.b32 %r74, {%rs13,%rs14};}

	// end inline asm
	// begin inline asm
	{mul.f16x2 %r75,%r71,%r190;
}
	// end inline asm
	// begin inline asm
	{mul.f16x2 %r78,%r72,%r190;
}
	// end inline asm
	// begin inline asm
	{mul.f16x2 %r81,%r73,%r190;
}
	// end inline asm
	// begin inline asm
	{mul.f16x2 %r84,%r74,%r190;
}
	// end inline asm
	cvta.to.global.u64 	%rd16, %rd27;
	mul.wide.s32 	%rd17, %r186, 2;
	add.s64 	%rd3, %rd16, %rd17;
	ld.global.u32 	%r88, [%rd3];
	ld.global.u32 	%r92, [%rd3+4];
	ld.global.u32 	%r96, [%rd3+8];
	ld.global.u32 	%r100, [%rd3+12];
	mov.b32 	%r90, {%rs46, %rs45};
	// begin inline asm
	{fma.rn.f16x2 %r87,%r88,%r75,%r90;
}
	// end inline asm
	// begin inline asm
	{fma.rn.f16x2 %r91,%r92,%r78,%r87;
}
	// end inline asm
	// begin inline asm
	{fma.rn.f16x2 %r95,%r96,%r81,%r91;
}
	// end inline asm
	// begin inline asm
	{fma.rn.f16x2 %r99,%r100,%r84,%r95;
}
	// end inline asm
	add.s32 	%r118, %r188, 8;
	setp.lt.s32 	%p2, %r118, %r191;
	@%p2 bra 	$L__BB0_5;
	ld.param.u64 	%rd31, [_Z18q4v2_matmul_kernelPK6__halfPKjPS_S1_S3_iiii_param_3];
	cvta.to.global.u64 	%rd18, %rd31;
	mul.wide.s32 	%rd19, %r192, 2;
	add.s64 	%rd20, %rd18, %rd19;
	ld.global.u16 	%rs23, [%rd20];
	// begin inline asm
	{  mov.b32 %r190, {%rs23,%rs23};}

	// end inline asm
	mul.wide.s32 	%rd21, %r193, 4;
	add.s64 	%rd22, %rd1, %rd21;
	ld.global.u32 	%r120, [%rd22];
	shr.u32 	%r121, %r120, %r3;
	and.b32  	%r122, %r121, 15;
	add.s32 	%r194, %r122, 1;
	add.s32 	%r192, %r192, %r42;
	add.s32 	%r193, %r193, %r4;
	add.s32 	%r191, %r191, %r43;
$L__BB0_5:
	add.s64 	%rd24, %rd2, %rd23;
	ld.global.u32 	%r163, [%rd24];
	shl.b32 	%r164, %r42, 1;
	add.s32 	%r185, %r185, %r164;
	and.b32  	%r165, %r163, 15;
	sub.s32 	%r123, %r165, %r194;
	// begin inline asm
	cvt.rn.f16.s32 %rs24, %r123;
	// end inline asm
	shr.u32 	%r166, %r163, 4;
	and.b32  	%r167, %r166, 15;
	sub.s32 	%r124, %r167, %r194;
	// begin inline asm
	cvt.rn.f16.s32 %rs25, %r124;
	// end inline asm
	shr.u32 	%r168, %r163, 8;
	and.b32  	%r169, %r168, 15;
	sub.s32 	%r125, %r169, %r194;
	// begin inline asm
	cvt.rn.f16.s32 %rs26, %r125;
	// end inline asm
	shr.u32 	%r170, %r163, 12;
	and.b32  	%r171, %r170, 15;
	sub.s32 	%r126, %r171, %r194;
	// begin inline asm
	cvt.rn.f16.s32 %rs27, %r126;
	// end inline asm
	shr.u32 	%r172, %r163, 16;
	and.b32  	%r173, %r172, 15;
	sub.s32 	%r127, %r173, %r194;
	// begin inline asm
	cvt.rn.f16.s32 %rs28, %r127;
	// end inline asm
	shr.u32 	%r174, %r163, 20;
	and.b32  	%r175, %r174, 15;
	sub.s32 	%r128, %r175, %r194;
	// begin inline asm
	cvt.rn.f16.s32 %rs29, %r128;
	// end inline asm
	shr.u32 	%r176, %r163, 24;
	and.b32  	%r177, %r176, 15;
	sub.s32 	%r129, %r177, %r194;
	// begin inline asm
	cvt.rn.f16.s32 %rs30, %r129;
	// end inline asm
	shr.u32 	%r178, %r163, 28;
	sub.s32 	%r130, %r178, %r194;
	// begin inline asm
	cvt.rn.f16.s32 %rs31, %r130;
	// end inline asm
	// begin inline asm
	{  mov.b32 %r131, {%rs24,%rs25};}

	// end inline asm
	// begin inline asm
	{  mov.b32 %r132, {%rs26,%rs27};}

	// end inline asm
	// begin inline asm
	{  mov.b32 %r133, {%rs28,%rs29};}

	// end inline asm
	// begin inline asm
	{  mov.b32 %r134, {%rs30,%rs31};}

	// end inline asm
	// begin inline asm
	{mul.f16x2 %r135,%r131,%r190;
}
	// end inline asm
	// begin inline asm
	{mul.f16x2 %r138,%r132,%r190;
}
	// end inline asm
	// begin inline asm
	{mul.f16x2 %r141,%r133,%r190;
}
	// end inline asm
	// begin inline asm
	{mul.f16x2 %r144,%r134,%r190;
}
	// end inline asm
	add.s32 	%r186, %r186, 16;
	ld.global.u32 	%r148, [%rd3+16];
	ld.global.u32 	%r152, [%rd3+20];
	ld.global.u32 	%r156, [%rd3+24];
	ld.global.u32 	%r160, [%rd3+28];
	// begin inline asm
	{fma.rn.f16x2 %r147,%r148,%r135,%r99;
}
	// end inline asm
	// begin inline asm
	{fma.rn.f16x2 %r151,%r152,%r138,%r147;
}
	// end inline asm
	// begin inline asm
	{fma.rn.f16x2 %r155,%r156,%r141,%r151;
}
	// end inline asm
	// begin inline asm
	{fma.rn.f16x2 %r159,%r160,%r144,%r155;
}
	// end inline asm
	mov.b32 	{%rs46, %rs45}, %r159;
	add.s32 	%r188, %r188, 16;
	shl.b32 	%r180, %r46, 8;
	add.s32 	%r181, %r180, 256;
	setp.lt.u32 	%p3, %r188, %r181;
	@%p3 bra 	$L__BB0_1;
	ld.param.u64 	%rd29, [_Z18q4v2_matmul_kernelPK6__halfPKjPS_S1_S3_iiii_param_2];
	// begin inline asm
	{add.f16 %rs40,%rs46,%rs45;
}
	// end inline asm
	mul.wide.s32 	%rd26, %r9, 2;
	add.s64 	%rd25, %rd29, %rd26;
	// begin inline asm
	{ atom.add.noftz.f16 %rs43,[%rd25],%rs40; }

	// end inline asm
	ret;

}


// ===== COMPILED SASS (sm_100) =====

	.target	sm_100

	.elftype	@"ET_EXEC"


//--------------------- .note.nv.tkinfo           --------------------------
	.section	.note.nv.tkinfo,"",@"SHT_NOTE"
	.sectionflags	@"SHF_NOTE_NV_TKINFO"
	.tkinfo
        /*0018*/ 	.word	0x00000002
        /*0030*/ 	.string	""
        /*0030*/ 	.string	"ptxas"
        /*0030*/ 	.string	"Cuda compilation tools, release 13.0, V13.0.88"
        /*0030*/ 	.string	"Build cuda_13.0.r13.0/compiler.36424714_0"
        /*0030*/ 	.string	"-arch sm_100 -m 64 "



//--------------------- .note.nv.cuinfo           --------------------------
	.section	.note.nv.cuinfo,"",@"SHT_NOTE"
	.sectionflags	@"SHF_NOTE_NV_CUINFO"
        /*0018*/ 	.short	0x0002
        /*001a*/ 	.short	0x0064
        /*001c*/ 	.short	0x0082
	.zero		2


//--------------------- .nv.info                  --------------------------
	.section	.nv.info,"",@"SHT_CUDA_INFO"
	.align	4


	//----- nvinfo : EIATTR_REGCOUNT
	.align		4
        /*0000*/ 	.byte	0x04, 0x2f
        /*0002*/ 	.short	(.L_1 - .L_0)
	.align		4
.L_0:
        /*0004*/ 	.word	index@(_Z18q4v2_matmul_kernelPK6__halfPKjPS_S1_S3_iiii)
        /*0008*/ 	.word	0x00000020


	//----- nvinfo : EIATTR_FRAME_SIZE
	.align		4
.L_1:
        /*000c*/ 	.byte	0x04, 0x11
        /*000e*/ 	.short	(.L_3 - .L_2)
	.align		4
.L_2:
        /*0010*/ 	.word	index@(_Z18q4v2_matmul_kernelPK6__halfPKjPS_S1_S3_iiii)
        /*0014*/ 	.word	0x00000000


	//----- nvinfo : EIATTR_MIN_STACK_SIZE
	.align		4
.L_3:
        /*0018*/ 	.byte	0x04, 0x12
        /*001a*/ 	.short	(.L_5 - .L_4)
	.align		4
.L_4:
        /*001c*/ 	.word	index@(_Z18q4v2_matmul_kernelPK6__halfPKjPS_S1_S3_iiii)
        /*0020*/ 	.word	0x00000000
.L_5:


//--------------------- .nv.compat                --------------------------
	.section	.nv.compat,"",@"SHT_CUDA_COMPAT_INFO"
	.align	4
        /*0000*/ 	.byte	0x02, 0x09, 0x00, 0x00, 0x02, 0x02, 0x01, 0x00, 0x02, 0x05, 0x05, 0x00, 0x03, 0x07, 0x01, 0x01
        /*0010*/ 	.byte	0x02, 0x03, 0x00, 0x00, 0x02, 0x06, 0x01, 0x00, 0x04, 0x0b, 0x08, 0x00, 0x09, 0x00, 0x00, 0x00
        /*0020*/ 	.byte	0x00, 0x00, 0x00, 0x00


//--------------------- .nv.info._Z18q4v2_matmul_kernelPK6__halfPKjPS_S1_S3_iiii --------------------------
	.section	.nv.info._Z18q4v2_matmul_kernelPK6__halfPKjPS_S1_S3_iiii,"",@"SHT_CUDA_INFO"
	.sectionflags	@""
	.align	4


	//----- nvinfo : EIATTR_CUDA_API_VERSION
	.align		4
        /*0000*/ 	.byte	0x04, 0x37
        /*0002*/ 	.short	(.L_7 - .L_6)
.L_6:
        /*0004*/ 	.word	0x00000082


	//----- nvinfo : EIATTR_KPARAM_INFO
	.align		4
.L_7:
        /*0008*/ 	.byte	0x04, 0x17
        /*000a*/ 	.short	(.L_9 - .L_8)
.L_8:
        /*000c*/ 	.word	0x00000000
        /*0010*/ 	.short	0x0008
        /*0012*/ 	.short	0x0034
        /*0014*/ 	.byte	0x00, 0xf0, 0x11, 0x00


	//----- nvinfo : EIATTR_KPARAM_INFO
	.align		4
.L_9:
        /*0018*/ 	.byte	0x04, 0x17
        /*001a*/ 	.short	(.L_11 - .L_10)
.L_10:
        /*001c*/ 	.word	0x00000000
        /*0020*/ 	.short	0x0007
        /*0022*/ 	.short	0x0030
        /*0024*/ 	.byte	0x00, 0xf0, 0x11, 0x00


	//----- nvinfo : EIATTR_KPARAM_INFO
	.align		4
.L_11:
        /*0028*/ 	.byte	0x04, 0x17
        /*002a*/ 	.short	(.L_13 - .L_12)
.L_12:
        /*002c*/ 	.word	0x00000000
        /*0030*/ 	.short	0x0006
        /*0032*/ 	.short	0x002c
        /*0034*/ 	.byte	0x00, 0xf0, 0x11, 0x00


	//----- nvinfo : EIATTR_KPARAM_INFO
	.align		4
.L_13:
        /*0038*/ 	.byte	0x04, 0x17
        /*003a*/ 	.short	(.L_15 - .L_14)
.L_14:
        /*003c*/ 	.word	0x00000000
        /*0040*/ 	.short	0x0005
        /*0042*/ 	.short	0x0028
        /*0044*/ 	.byte	0x00, 0xf0, 0x11, 0x00


	//----- nvinfo : EIATTR_KPARAM_INFO
	.align		4
.L_15:
        /*0048*/ 	.byte	0x04, 0x17
        /*004a*/ 	.short	(.L_17 - .L_16)
.L_16:
        /*004c*/ 	.word	0x00000000
        /*0050*/ 	.short	0x0004
        /*0052*/ 	.short	0x0020
        /*0054*/ 	.byte	0x00, 0xf5, 0x21, 0x00


	//----- nvinfo : EIATTR_KPARAM_INFO
	.align		4
.L_17:
        /*0058*/ 	.byte	0x04, 0x17
        /*005a*/ 	.short	(.L_19 - .L_18)
.L_18:
        /*005c*/ 	.word	0x00000000
        /*0060*/ 	.short	0x0003
        /*0062*/ 	.short	0x0018
        /*0064*/ 	.byte	0x00, 0xf5, 0x21, 0x00


	//----- nvinfo : EIATTR_KPARAM_INFO
	.align		4
.L_19:
        /*0068*/ 	.byte	0x04, 0x17
        /*006a*/ 	.short	(.L_21 - .L_20)
.L_20:
        /*006c*/ 	.word	0x00000000
        /*0070*/ 	.short	0x0002
        /*0072*/ 	.short	0x0010
        /*0074*/ 	.byte	0x00, 0xf5, 0x21, 0x00


	//----- nvinfo : EIATTR_KPARAM_INFO
	.align		4
.L_21:
        /*0078*/ 	.byte	0x04, 0x17
        /*007a*/ 	.short	(.L_23 - .L_22)
.L_22:
        /*007c*/ 	.word	0x00000000
        /*0080*/ 	.short	0x0001
        /*0082*/ 	.short	0x0008
        /*0084*/ 	.byte	0x00, 0xf5, 0x21, 0x00


	//----- nvinfo : EIATTR_KPARAM_INFO
	.align		4
.L_23:
        /*0088*/ 	.byte	0x04, 0x17
        /*008a*/ 	.short	(.L_25 - .L_24)
.L_24:
        /*008c*/ 	.word	0x00000000
        /*0090*/ 	.short	0x0000
        /*0092*/ 	.short	0x0000
        /*0094*/ 	.byte	0x00, 0xf5, 0x21, 0x00


	//----- nvinfo : EIATTR_SPARSE_MMA_MASK
	.align		4
.L_25:
        /*0098*/ 	.byte	0x03, 0x50
        /*009a*/ 	.short	0x0000


	//----- nvinfo : EIATTR_MAXREG_COUNT
	.align		4
        /*009c*/ 	.byte	0x03, 0x1b
        /*009e*/ 	.short	0x00ff


	//----- nvinfo : EIATTR_MERCURY_ISA_VERSION
	.align		4
        /*00a0*/ 	.byte	0x03, 0x5f
        /*00a2*/ 	.short	0x0101


	//----- nvinfo : EIATTR_VRC_CTA_INIT_COUNT
	.align		4
        /*00a4*/ 	.byte	0x02, 0x4a
	.zero		1
	.zero		1


	//----- nvinfo : EIATTR_ATOM16_EMUL_INSTR_REG_MAP
	.align		4
        /*00a8*/ 	.byte	0x04, 0x2e
        /*00aa*/ 	.short	(.L_27 - .L_26)


	//   ....[0]....
.L_26:
        /*00ac*/ 	.word	0x00000bd0
        /*00b0*/ 	.short	0x0002
        /*00b2*/ 	.short	0x0000


	//   ....[1]....
        /*00b4*/ 	.word	0x00000c30
        /*00b8*/ 	.short	0x0002
        /*00ba*/ 	.short	0x0000


	//----- nvinfo : EIATTR_EXIT_INSTR_OFFSETS
	.align		4
.L_27:
        /*00bc*/ 	.byte	0x04, 0x1c
        /*00be*/ 	.short	(.L_29 - .L_28)


	//   ....[0]....
.L_28:
        /*00c0*/ 	.word	0x00000c70


	//----- nvinfo : EIATTR_CRS_STACK_SIZE
	.align		4
.L_29:
        /*00c4*/ 	.byte	0x04, 0x1e
        /*00c6*/ 	.short	(.L_31 - .L_30)
.L_30:
        /*00c8*/ 	.word	0x00000000


	//----- nvinfo : EIATTR_CBANK_PARAM_SIZE
	.align		4
.L_31:
        /*00cc*/ 	.byte	0x03, 0x19
        /*00ce*/ 	.short	0x0038


	//----- nvinfo : EIATTR_PARAM_CBANK
	.align		4
        /*00d0*/ 	.byte	0x04, 0x0a
        /*00d2*/ 	.short	(.L_33 - .L_32)
	.align		4
.L_32:
        /*00d4*/ 	.word	index@(.nv.constant0._Z18q4v2_matmul_kernelPK6__halfPKjPS_S1_S3_iiii)
        /*00d8*/ 	.short	0x0380
        /*00da*/ 	.short	0x0038


	//----- nvinfo : EIATTR_SW_WAR
	.align		4
.L_33:
        /*00dc*/ 	.byte	0x04, 0x36
        /*00de*/ 	.short	(.L_35 - .L_34)
.L_34:
        /*00e0*/ 	.word	0x00000008
.L_35:


//--------------------- .nv.callgraph             --------------------------
	.section	.nv.callgraph,"",@"SHT_CUDA_CALLGRAPH"
	.align	4
	.sectionentsize	8
	.align		4
        /*0000*/ 	.word	0x00000000
	.align		4
        /*0004*/ 	.word	0xffffffff
	.align		4
        /*0008*/ 	.word	0x00000000
	.align		4
        /*000c*/ 	.word	0xfffffffe
	.align		4
        /*0010*/ 	.word	0x00000000
	.align		4
        /*0014*/ 	.word	0xfffffffd
	.align		4
        /*0018*/ 	.word	0x00000000
	.align		4
        /*001c*/ 	.word	0xfffffffc


//--------------------- .text._Z18q4v2_matmul_kernelPK6__halfPKjPS_S1_S3_iiii --------------------------
	.section	.text._Z18q4v2_matmul_kernelPK6__halfPKjPS_S1_S3_iiii,"ax",@progbits
	.align	128
        .global         _Z18q4v2_matmul_kernelPK6__halfPKjPS_S1_S3_iiii
        .type           _Z18q4v2_matmul_kernelPK6__halfPKjPS_S1_S3_iiii,@function
        .size           _Z18q4v2_matmul_kernelPK6__halfPKjPS_S1_S3_iiii,(.L_x_3 - _Z18q4v2_matmul_kernelPK6__halfPKjPS_S1_S3_iiii)
        .other          _Z18q4v2_matmul_kernelPK6__halfPKjPS_S1_S3_iiii,@"STO_CUDA_ENTRY STV_DEFAULT"
_Z18q4v2_matmul_kernelPK6__halfPKjPS_S1_S3_iiii:
.text._Z18q4v2_matmul_kernelPK6__halfPKjPS_S1_S3_iiii:
[----:B------:R-:W-:Y:S08]  /*0000*/  LDC R1, c[0x0][0x37c] ;  /* 0x0000df00ff017b82 */ /* 0x000ff00000000800 */
[----:B------:R-:W0:Y:S01]  /*0010*/  LDC R10, c[0x0][0x3b4] ;  /* 0x0000ed00ff0a7b82 */ /* 0x000e220000000800 */
[----:B------:R-:W1:Y:S01]  /*0020*/  S2R R5, SR_CTAID.Z ;  /* 0x0000000000057919 */ /* 0x000e620000002700 */
[----:B------:R-:W2:Y:S01]  /*0030*/  LDCU UR8, c[0x0][0x3b0] ;  /* 0x00007600ff0877ac */ /* 0x000ea20008000800 */
[----:B------:R-:W-:Y:S01]  /*0040*/  PRMT R23, RZ, 0x5410, RZ ;  /* 0x00005410ff177816 */ /* 0x000fe200000000ff */
[----:B------:R-:W3:Y:S01]  /*0050*/  S2R R8, SR_TID.X ;  /* 0x0000000000087919 */ /* 0x000ee20000002100 */
[----:B------:R-:W4:Y:S03]  /*0060*/  LDCU UR9, c[0x0][0x3ac] ;  /* 0x00007580ff0977ac */ /* 0x000f260008000800 */
[----:B------:R-:W5:Y:S01]  /*0070*/  S2UR UR5, SR_CTAID.Y ;  /* 0x00000000000579c3 */ /* 0x000f620000002600 */
[----:B------:R-:W0:Y:S01]  /*0080*/  LDCU.64 UR6, c[0x0][0x358] ;  /* 0x00006b00ff0677ac */ /* 0x000e220008000a00 */
[----:B--2---:R-:W-:Y:S01]  /*0090*/  USHF.R.S32.HI UR4, URZ, 0x3, UR8 ;  /* 0x00000003ff047899 */ /* 0x004fe20008011408 */
[----:B0-----:R-:W-:-:S04]  /*00a0*/  IABS R7, R10 ;  /* 0x0000000a00077213 */ /* 0x001fc80000000000 */
[----:B------:R-:W0:Y:S01]  /*00b0*/  I2F.RP R0, R7 ;  /* 0x0000000700007306 */ /* 0x000e220000209400 */
[C---:B-1----:R-:W-:Y:S02]  /*00c0*/  IMAD.SHL.U32 R21, R5.reuse, 0x100, RZ ;  /* 0x0000010005157824 */ /* 0x042fe400078e00ff */
[----:B------:R-:W-:-:S05]  /*00d0*/  IMAD R20, R5, UR8, RZ ;  /* 0x0000000805147c24 */ /* 0x000fca000f8e02ff */
[----:B0-----:R-:W0:Y:S02]  /*00e0*/  MUFU.RCP R0, R0 ;  /* 0x0000000000007308 */ /* 0x001e240000001000 */
[----:B0-----:R-:W-:Y:S01]  /*00f0*/  VIADD R2, R0, 0xffffffe ;  /* 0x0ffffffe00027836 */ /* 0x001fe20000000000 */
[----:B------:R-:W-:-:S05]  /*0100*/  IABS R0, R21 ;  /* 0x0000001500007213 */ /* 0x000fca0000000000 */
[----:B------:R0:W1:Y:S02]  /*0110*/  F2I.FTZ.U32.TRUNC.NTZ R3, R2 ;  /* 0x0000000200037305 */ /* 0x000064000021f000 */
[----:B0-----:R-:W-:Y:S02]  /*0120*/  IMAD.MOV.U32 R2, RZ, RZ, RZ ;  /* 0x000000ffff027224 */ /* 0x001fe400078e00ff */
[----:B-1----:R-:W-:-:S04]  /*0130*/  IMAD.MOV R4, RZ, RZ, -R3 ;  /* 0x000000ffff047224 */ /* 0x002fc800078e0a03 */
[----:B------:R-:W-:-:S04]  /*0140*/  IMAD R9, R4, R7, RZ ;  /* 0x0000000704097224 */ /* 0x000fc800078e02ff */
[----:B------:R-:W-:Y:S02]  /*0150*/  IMAD.HI.U32 R3, R3, R9, R2 ;  /* 0x0000000903037227 */ /* 0x000fe400078e0002 */
[----:B------:R-:W3:Y:S04]  /*0160*/  S2R R9, SR_CTAID.X ;  /* 0x0000000000097919 */ /* 0x000ee80000002500 */
[----:B------:R-:W-:Y:S01]  /*0170*/  IMAD.HI.U32 R3, R3, R0, RZ ;  /* 0x0000000003037227 */ /* 0x000fe200078e00ff */
[----:B------:R-:W5:Y:S04]  /*0180*/  S2R R2, SR_TID.Y ;  /* 0x0000000000027919 */ /* 0x000f680000002200 */
[----:B------:R-:W-:-:S05]  /*0190*/  IADD3 R4, PT, PT, -R3, RZ, RZ ;  /* 0x000000ff03047210 */ /* 0x000fca0007ffe1ff */
[----:B------:R-:W-:-:S05]  /*01a0*/  IMAD R0, R7, R4, R0 ;  /* 0x0000000407007224 */ /* 0x000fca00078e0200 */
[----:B------:R-:W-:-:S13]  /*01b0*/  ISETP.GT.U32.AND P2, PT, R7, R0, PT ;  /* 0x000000000700720c */ /* 0x000fda0003f44070 */
[----:B------:R-:W-:Y:S01]  /*01c0*/  @!P2 IMAD.IADD R0, R0, 0x1, -R7 ;  /* 0x000000010000a824 */ /* 0x000fe200078e0a07 */
[----:B---3--:R-:W-:Y:S01]  /*01d0*/  LEA R9, R9, R8, 0x5 ;  /* 0x0000000809097211 */ /* 0x008fe200078e28ff */
[----:B------:R-:W-:Y:S01]  /*01e0*/  @!P2 VIADD R3, R3, 0x1 ;  /* 0x000000010303a836 */ /* 0x000fe20000000000 */
[----:B------:R-:W-:Y:S01]  /*01f0*/  ISETP.NE.AND P2, PT, R10, RZ, PT ;  /* 0x000000ff0a00720c */ /* 0x000fe20003f45270 */
[----:B------:R-:W-:Y:S01]  /*0200*/  IMAD.SHL.U32 R8, R8, 0x4, RZ ;  /* 0x0000000408087824 */ /* 0x000fe200078e00ff */
[----:B------:R-:W-:Y:S01]  /*0210*/  ISETP.GE.U32.AND P0, PT, R0, R7, PT ;  /* 0x000000070000720c */ /* 0x000fe20003f06070 */
[--C-:B------:R-:W-:Y:S01]  /*0220*/  IMAD R20, R20, 0x20, R9.reuse ;  /* 0x0000002014147824 */ /* 0x100fe200078e0209 */
[----:B------:R-:W-:Y:S02]  /*0230*/  LOP3.LUT R0, R21, R10, RZ, 0x3c, !PT ;  /* 0x0000000a15007212 */ /* 0x000fe400078e3cff */
[----:B------:R-:W-:Y:S02]  /*0240*/  SHF.R.S32.HI R4, RZ, 0x3, R9 ;  /* 0x00000003ff047819 */ /* 0x000fe40000011409 */
[----:B------:R-:W-:Y:S01]  /*0250*/  ISETP.GE.AND P1, PT, R0, RZ, PT ;  /* 0x000000ff0000720c */ /* 0x000fe20003f26270 */
[----:B-----5:R-:W-:Y:S01]  /*0260*/  VIADD R0, R2, UR5 ;  /* 0x0000000502007c36 */ /* 0x020fe20008000000 */
[----:B------:R-:W-:-:S03]  /*0270*/  LOP3.LUT R8, R8, 0x1c, RZ, 0xc0, !PT ;  /* 0x0000001c08087812 */ /* 0x000fc600078ec0ff */
[----:B----4-:R-:W-:Y:S02]  /*0280*/  IMAD R11, R0, UR9, R21 ;  /* 0x00000009000b7c24 */ /* 0x010fe4000f8e0215 */
[----:B------:R-:W-:-:S06]  /*0290*/  @P0 VIADD R3, R3, 0x1 ;  /* 0x0000000103030836 */ /* 0x000fcc0000000000 */
[----:B------:R-:W-:Y:S01]  /*02a0*/  @!P1 IMAD.MOV R3, RZ, RZ, -R3 ;  /* 0x000000ffff039224 */ /* 0x000fe200078e0a03 */
[----:B------:R-:W-:-:S05]  /*02b0*/  @!P2 LOP3.LUT R3, RZ, R10, RZ, 0x33, !PT ;  /* 0x0000000aff03a212 */ /* 0x000fca00078e33ff */
[C---:B------:R-:W-:Y:S02]  /*02c0*/  IMAD R10, R3.reuse, R10, RZ ;  /* 0x0000000a030a7224 */ /* 0x040fe400078e02ff */
[C---:B------:R-:W-:Y:S02]  /*02d0*/  IMAD R4, R3.reuse, UR4, R4 ;  /* 0x0000000403047c24 */ /* 0x040fe4000f8e0204 */
[--C-:B------:R-:W-:Y:S02]  /*02e0*/  IMAD R3, R3, UR8, R9.reuse ;  /* 0x0000000803037c24 */ /* 0x100fe4000f8e0209 */
[----:B------:R-:W-:-:S07]  /*02f0*/  IMAD R9, R0, UR8, R9 ;  /* 0x0000000800097c24 */ /* 0x000fce000f8e0209 */
.L_x_0:
[----:B------:R-:W-:Y:S01]  /*0300*/  ISETP.GE.AND P0, PT, R21, R10, PT ;  /* 0x0000000a1500720c */ /* 0x000fe20003f06270 */
[----:B------:R-:W0:-:S12]  /*0310*/  LDC.64 R12, c[0x0][0x388] ;  /* 0x0000e200ff0c7b82 */ /* 0x000e180000000a00 */
[----:B------:R-:W1:Y:S08]  /*0320*/  @P0 LDC.64 R18, c[0x0][0x3a0] ;  /* 0x0000e800ff120b82 */ /* 0x000e700000000a00 */
[----:B------:R-:W2:Y:S08]  /*0330*/  @P0 LDC.64 R14, c[0x0][0x398] ;  /* 0x0000e600ff0e0b82 */ /* 0x000eb00000000a00 */
[----:B------:R-:W3:Y:S01]  /*0340*/  @P0 LDC.64 R16, c[0x0][0x3b0] ;  /* 0x0000ec00ff100b82 */ /* 0x000ee20000000a00 */
[----:B-1----:R-:W-:-:S05]  /*0350*/  @P0 IMAD.WIDE R18, R4, 0x4, R18 ;  /* 0x0000000404120825 */ /* 0x002fca00078e0212 */
[----:B------:R1:W4:Y:S01]  /*0360*/  @P0 LDG.E R25, desc[UR6][R18.64] ;  /* 0x0000000612190981 */ /* 0x000322000c1e1900 */
[----:B0-----:R-:W-:-:S05]  /*0370*/  IMAD.WIDE R12, R20, 0x4, R12 ;  /* 0x00000004140c7825 */ /* 0x001fca00078e020c */
[----:B------:R-:W5:Y:S01]  /*0380*/  LDG.E R7, desc[UR6][R12.64] ;  /* 0x000000060c077981 */ /* 0x000f62000c1e1900 */
[----:B--2---:R-:W-:Y:S02]  /*0390*/  @P0 IMAD.WIDE R26, R3, 0x2, R14 ;  /* 0x00000002031a0825 */ /* 0x004fe400078e020e */
[----:B------:R-:W0:Y:S03]  /*03a0*/  LDC.64 R14, c[0x0][0x380] ;  /* 0x0000e000ff0e7b82 */ /* 0x000e260000000a00 */
[----:B------:R2:W5:Y:S01]  /*03b0*/  @P0 LDG.E.U16 R22, desc[UR6][R26.64] ;  /* 0x000000061a160981 */ /* 0x000562000c1e1500 */
[----:B0-----:R-:W-:-:S05]  /*03c0*/  IMAD.WIDE R14, R11, 0x2, R14 ;  /* 0x000000020b0e7825 */ /* 0x001fca00078e020e */
[----:B------:R-:W5:Y:S01]  /*03d0*/  LDG.E R6, desc[UR6][R14.64] ;  /* 0x000000060e067981 */ /* 0x000f62000c1e1900 */
[----:B---3--:R-:W-:Y:S01]  /*03e0*/  @P0 IMAD.IADD R10, R10, 0x1, R17 ;  /* 0x000000010a0a0824 */ /* 0x008fe200078e0211 */
[----:B------:R-:W-:Y:S02]  /*03f0*/  IADD3 R17, PT, PT, R21, 0x8, RZ ;  /* 0x0000000815117810 */ /* 0x000fe40007ffe0ff */
[----:B------:R-:W3:Y:S02]  /*0400*/  LDG.E R24, desc[UR6][R14.64+0x4] ;  /* 0x000004060e187981 */ /* 0x000ee4000c1e1900 */
[----:B------:R-:W-:Y:S02]  /*0410*/  ISETP.GE.AND P1, PT, R17, R10, PT ;  /* 0x0000000a1100720c */ /* 0x000fe40003f26270 */
[----:B------:R-:W2:Y:S01]  /*0420*/  LDC R17, c[0x0][0x3b0] ;  /* 0x0000ec00ff117b82 */ /* 0x000ea20000000800 */
[----:B------:R-:W-:Y:S01]  /*0430*/  @P0 VIADD R4, R4, UR4 ;  /* 0x0000000404040c36 */ /* 0x000fe20008000000 */
[----:B------:R-:W3:Y:S09]  /*0440*/  LDG.E R28, desc[UR6][R14.64+0x8] ;  /* 0x000008060e1c7981 */ /* 0x000ef2000c1e1900 */
[----:B-1----:R-:W0:Y:S01]  /*0450*/  @P1 LDC.64 R18, c[0x0][0x3a0] ;  /* 0x0000e800ff121b82 */ /* 0x002e220000000a00 */
[----:B--2---:R-:W-:-:S07]  /*0460*/  IMAD.WIDE R26, R17, 0x4, R12 ;  /* 0x00000004111a7825 */ /* 0x004fce00078e020c */
[----:B------:R-:W1:Y:S01]  /*0470*/  @P1 LDC.64 R12, c[0x0][0x398] ;  /* 0x0000e600ff0c1b82 */ /* 0x000e620000000a00 */
[----:B------:R-:W2:Y:S01]  /*0480*/  LDG.E R27, desc[UR6][R26.64] ;  /* 0x000000061a1b7981 */ /* 0x000ea2000c1e1900 */
[----:B0-----:R-:W-:-:S06]  /*0490*/  @P1 IMAD.WIDE R18, R4, 0x4, R18 ;  /* 0x0000000404121825 */ /* 0x001fcc00078e0212 */
[----:B------:R5:W2:Y:S01]  /*04a0*/  @P1 LDG.E R19, desc[UR6][R18.64] ;  /* 0x0000000612131981 */ /* 0x000aa2000c1e1900 */
[----:B------:R-:W-:-:S03]  /*04b0*/  @P0 IMAD.IADD R3, R3, 0x1, R16 ;  /* 0x0000000103030824 */ /* 0x000fc600078e0210 */
[----:B------:R-:W2:Y:S01]  /*04c0*/  LDG.E R16, desc[UR6][R14.64+0xc] ;  /* 0x00000c060e107981 */ /* 0x000ea2000c1e1900 */
[----:B-1----:R-:W-:Y:S01]  /*04d0*/  @P1 IMAD.WIDE R12, R3, 0x2, R12 ;  /* 0x00000002030c1825 */ /* 0x002fe200078e020c */
[----:B----4-:R-:W-:-:S04]  /*04e0*/  @P0 SHF.R.U32.HI R25, RZ, R8, R25 ;  /* 0x00000008ff190219 */ /* 0x010fc80000011619 */
[----:B------:R-:W-:-:S05]  /*04f0*/  @P0 LOP3.LUT R25, R25, 0xf, RZ, 0xc0, !PT ;  /* 0x0000000f19190812 */ /* 0x000fca00078ec0ff */
[----:B------:R-:W-:Y:S02]  /*0500*/  @P0 VIADD R2, R25, 0x1 ;  /* 0x0000000119020836 */ /* 0x000fe40000000000 */
[----:B------:R-:W4:Y:S01]  /*0510*/  @P1 LDG.E.U16 R25, desc[UR6][R12.64] ;  /* 0x000000060c191981 */ /* 0x000f22000c1e1500 */
[----:B-----5:R-:W-:-:S04]  /*0520*/  SHF.R.U32.HI R18, RZ, 0x4, R7 ;  /* 0x00000004ff127819 */ /* 0x020fc80000011607 */
[----:B------:R-:W-:-:S04]  /*0530*/  LOP3.LUT R18, R18, 0xf, RZ, 0xc0, !PT ;  /* 0x0000000f12127812 */ /* 0x000fc800078ec0ff */
[----:B------:R-:W-:Y:S01]  /*0540*/  IADD3 R26, PT, PT, -R2, R18, RZ ;  /* 0x00000012021a7210 */ /* 0x000fe20007ffe1ff */
[----:B------:R-:W5:Y:S04]  /*0550*/  LDG.E R13, desc[UR6][R14.64+0x14] ;  /* 0x000014060e0d7981 */ /* 0x000f68000c1e1900 */
[----:B------:R-:W5:Y:S04]  /*0560*/  LDG.E R18, desc[UR6][R14.64+0x10] ;  /* 0x000010060e127981 */ /* 0x000f68000c1e1900 */
[----:B------:R-:W5:Y:S01]  /*0570*/  LDG.E R12, desc[UR6][R14.64+0x18] ;  /* 0x000018060e0c7981 */ /* 0x000f62000c1e1900 */
[----:B------:R-:W-:-:S03]  /*0580*/  @P0 PRMT R0, R22, 0x5410, R22 ;  /* 0x0000541016000816 */ /* 0x000fc60000000016 */
[----:B------:R0:W5:Y:S01]  /*0590*/  LDG.E R22, desc[UR6][R14.64+0x1c] ;  /* 0x00001c060e167981 */ /* 0x000162000c1e1900 */
[----:B------:R-:W-:-:S05]  /*05a0*/  LOP3.LUT R29, R7, 0xf, RZ, 0xc0, !PT ;  /* 0x0000000f071d7812 */ /* 0x000fca00078ec0ff */
[----:B------:R-:W-:Y:S01]  /*05b0*/  IMAD.IADD R29, R29, 0x1, -R2 ;  /* 0x000000011d1d7824 */ /* 0x000fe200078e0a02 */
[----:B------:R-:W-:Y:S08]  /*05c0*/  I2F.F16 R26, R26 ;  /* 0x0000001a001a7306 */ /* 0x000ff00000200c00 */
[----:B------:R-:W1:Y:S02]  /*05d0*/  I2F.F16 R29, R29 ;  /* 0x0000001d001d7306 */ /* 0x000e640000200c00 */
[----:B-1----:R-:W-:-:S05]  /*05e0*/  PRMT R29, R29, 0x5410, R26 ;  /* 0x000054101d1d7816 */ /* 0x002fca000000001a */
[----:B0-----:R-:W-:Y:S01]  /*05f0*/  HFMA2 R15, R29, R0, -RZ ;  /* 0x000000001d0f7231 */ /* 0x001fe200001000ff */
[----:B------:R-:W-:-:S03]  /*0600*/  SHF.R.U32.HI R26, RZ, 0xc, R7 ;  /* 0x0000000cff1a7819 */ /* 0x000fc60000011607 */
[----:B------:R-:W-:Y:S01]  /*0610*/  HFMA2 R6, R6, R15, R23 ;  /* 0x0000000f06067231 */ /* 0x000fe20000000017 */
[----:B------:R-:W-:Y:S02]  /*0620*/  SHF.R.U32.HI R23, RZ, 0x8, R7 ;  /* 0x00000008ff177819 */ /* 0x000fe40000011607 */
[----:B------:R-:W-:Y:S02]  /*0630*/  LOP3.LUT R29, R26, 0xf, RZ, 0xc0, !PT ;  /* 0x0000000f1a1d7812 */ /* 0x000fe400078ec0ff */
[----:B------:R-:W-:-:S03]  /*0640*/  LOP3.LUT R23, R23, 0xf, RZ, 0xc0, !PT ;  /* 0x0000000f17177812 */ /* 0x000fc600078ec0ff */
[--C-:B------:R-:W-:Y:S02]  /*0650*/  IMAD.IADD R29, R29, 0x1, -R2.reuse ;  /* 0x000000011d1d7824 */ /* 0x100fe400078e0a02 */
[----:B------:R-:W-:Y:S02]  /*0660*/  IMAD.IADD R23, R23, 0x1, -R2 ;  /* 0x0000000117177824 */ /* 0x000fe400078e0a02 */
[----:B------:R-:W-:Y:S08]  /*0670*/  I2F.F16 R14, R29 ;  /* 0x0000001d000e7306 */ /* 0x000ff00000200c00 */
[----:B------:R-:W0:Y:S02]  /*0680*/  I2F.F16 R23, R23 ;  /* 0x0000001700177306 */ /* 0x000e240000200c00 */
[----:B0-----:R-:W-:-:S05]  /*0690*/  PRMT R23, R23, 0x5410, R14 ;  /* 0x0000541017177816 */ /* 0x001fca000000000e */
[----:B------:R-:W-:-:S04]  /*06a0*/  HMUL2 R14, R23, R0 ;  /* 0x00000000170e7232 */ /* 0x000fc80000000000 */
[----:B---3--:R-:W-:Y:S01]  /*06b0*/  HFMA2 R14, R24, R14, R6 ;  /* 0x0000000e180e7231 */ /* 0x008fe20000000006 */
[--C-:B------:R-:W-:Y:S02]  /*06c0*/  SHF.R.U32.HI R6, RZ, 0x10, R7.reuse ;  /* 0x00000010ff067819 */ /* 0x100fe40000011607 */
[----:B------:R-:W-:Y:S02]  /*06d0*/  SHF.R.U32.HI R24, RZ, 0x14, R7 ;  /* 0x00000014ff187819 */ /* 0x000fe40000011607 */
[----:B------:R-:W-:-:S05]  /*06e0*/  LOP3.LUT R15, R6, 0xf, RZ, 0xc0, !PT ;  /* 0x0000000f060f7812 */ /* 0x000fca00078ec0ff */
[----:B------:R-:W-:Y:S01]  /*06f0*/  IMAD.IADD R6, R15, 0x1, -R2 ;  /* 0x000000010f067824 */ /* 0x000fe200078e0a02 */
[----:B------:R-:W-:-:S04]  /*0700*/  LOP3.LUT R15, R24, 0xf, RZ, 0xc0, !PT ;  /* 0x0000000f180f7812 */ /* 0x000fc800078ec0ff */
[----:B------:R-:W-:Y:S01]  /*0710*/  IADD3 R23, PT, PT, -R2, R15, RZ ;  /* 0x0000000f02177210 */ /* 0x000fe20007ffe1ff */
[----:B------:R-:W-:Y:S01]  /*0720*/  I2F.F16 R6, R6 ;  /* 0x0000000600067306 */ /* 0x000fe20000200c00 */
[----:B------:R-:W-:-:S07]  /*0730*/  SHF.R.U32.HI R15, RZ, 0x18, R7 ;  /* 0x00000018ff0f7819 */ /* 0x000fce0000011607 */
[----:B------:R-:W0:Y:S01]  /*0740*/  I2F.F16 R23, R23 ;  /* 0x0000001700177306 */ /* 0x000e220000200c00 */
[----:B------:R-:W-:Y:S02]  /*0750*/  LOP3.LUT R15, R15, 0xf, RZ, 0xc0, !PT ;  /* 0x0000000f0f0f7812 */ /* 0x000fe400078ec0ff */
[----:B------:R-:W-:-:S03]  /*0760*/  LEA.HI R24, R7, -R2, RZ, 0x4 ;  /* 0x8000000207187211 */ /* 0x000fc600078f20ff */
[----:B------:R-:W-:Y:S01]  /*0770*/  IMAD.IADD R15, R15, 0x1, -R2 ;  /* 0x000000010f0f7824 */ /* 0x000fe200078e0a02 */
[----:B--2---:R-:W-:Y:S02]  /*0780*/  @P1 SHF.R.U32.HI R19, RZ, R8, R19 ;  /* 0x00000008ff131219 */ /* 0x004fe40000011613 */
[----:B------:R-:W-:Y:S01]  /*0790*/  I2F.F16 R24, R24 ;  /* 0x0000001800187306 */ /* 0x000fe20000200c00 */
[----:B0-----:R-:W-:-:S07]  /*07a0*/  PRMT R23, R6, 0x5410, R23 ;  /* 0x0000541006177816 */ /* 0x001fce0000000017 */
[----:B------:R-:W0:Y:S01]  /*07b0*/  I2F.F16 R15, R15 ;  /* 0x0000000f000f7306 */ /* 0x000e220000200c00 */
[----:B------:R-:W-:Y:S01]  /*07c0*/  @P1 LOP3.LUT R19, R19, 0xf, RZ, 0xc0, !PT ;  /* 0x0000000f13131812 */ /* 0x000fe200078ec0ff */
[----:B------:R-:W-:-:S04]  /*07d0*/  HFMA2 R7, R23, R0, -RZ ;  /* 0x0000000017077231 */ /* 0x000fc800001000ff */
[----:B------:R-:W-:Y:S01]  /*07e0*/  @P1 VIADD R2, R19, 0x1 ;  /* 0x0000000113021836 */ /* 0x000fe20000000000 */
[----:B------:R-:W-:Y:S01]  /*07f0*/  SHF.R.U32.HI R19, RZ, 0x4, R27 ;  /* 0x00000004ff137819 */ /* 0x000fe2000001161b */
[----:B------:R-:W-:Y:S01]  /*0800*/  HFMA2 R14, R28, R7, R14 ;  /* 0x000000071c0e7231 */ /* 0x000fe2000000000e */
[----:B------:R-:W-:Y:S02]  /*0810*/  LOP3.LUT R7, R27, 0xf, RZ, 0xc0, !PT ;  /* 0x0000000f1b077812 */ /* 0x000fe400078ec0ff */
[----:B------:R-:W-:Y:S02]  /*0820*/  LOP3.LUT R19, R19, 0xf, RZ, 0xc0, !PT ;  /* 0x0000000f13137812 */ /* 0x000fe400078ec0ff */
[----:B0-----:R-:W-:Y:S01]  /*0830*/  PRMT R15, R15, 0x5410, R24 ;  /* 0x000054100f0f7816 */ /* 0x001fe20000000018 */
[----:B------:R-:W-:Y:S01]  /*0840*/  IMAD.IADD R6, R7, 0x1, -R2 ;  /* 0x0000000107067824 */ /* 0x000fe200078e0a02 */
[----:B------:R-:W-:-:S03]  /*0850*/  IADD3 R7, PT, PT, -R2, R19, RZ ;  /* 0x0000001302077210 */ /* 0x000fc60007ffe1ff */
[----:B------:R-:W-:Y:S01]  /*0860*/  HMUL2 R15, R15, R0 ;  /* 0x000000000f0f7232 */ /* 0x000fe20000000000 */
[--C-:B------:R-:W-:Y:S01]  /*0870*/  SHF.R.U32.HI R19, RZ, 0xc, R27.reuse ;  /* 0x0000000cff137819 */ /* 0x100fe2000001161b */
[----:B------:R-:W-:Y:S02]  /*0880*/  I2F.F16 R6, R6 ;  /* 0x0000000600067306 */ /* 0x000fe40000200c00 */
[----:B------:R-:W-:Y:S01]  /*0890*/  HFMA2 R15, R16, R15, R14 ;  /* 0x0000000f100f7231 */ /* 0x000fe2000000000e */
[--C-:B------:R-:W-:Y:S02]  /*08a0*/  SHF.R.U32.HI R16, RZ, 0x10, R27.reuse ;  /* 0x00000010ff107819 */ /* 0x100fe4000001161b */
[----:B------:R-:W-:-:S03]  /*08b0*/  SHF.R.U32.HI R23, RZ, 0x8, R27 ;  /* 0x00000008ff177819 */ /* 0x000fc6000001161b */
[----:B------:R-:W-:Y:S01]  /*08c0*/  I2F.F16 R7, R7 ;  /* 0x0000000700077306 */ /* 0x000fe20000200c00 */
[----:B------:R-:W-:Y:S02]  /*08d0*/  LOP3.LUT R19, R19, 0xf, RZ, 0xc0, !PT ;  /* 0x0000000f13137812 */ /* 0x000fe400078ec0ff */
[----:B------:R-:W-:Y:S02]  /*08e0*/  LOP3.LUT R29, R16, 0xf, RZ, 0xc0, !PT ;  /* 0x0000000f101d7812 */ /* 0x000fe400078ec0ff */
[----:B------:R-:W-:Y:S02]  /*08f0*/  LOP3.LUT R23, R23, 0xf, RZ, 0xc0, !PT ;  /* 0x0000000f17177812 */ /* 0x000fe400078ec0ff */
[--C-:B------:R-:W-:Y:S01]  /*0900*/  SHF.R.U32.HI R24, RZ, 0x14, R27.reuse ;  /* 0x00000014ff187819 */ /* 0x100fe2000001161b */
[--C-:B------:R-:W-:Y:S02]  /*0910*/  IMAD.IADD R19, R19, 0x1, -R2.reuse ;  /* 0x0000000113137824 */ /* 0x100fe400078e0a02 */
[--C-:B------:R-:W-:Y:S01]  /*0920*/  IMAD.IADD R16, R29, 0x1, -R2.reuse ;  /* 0x000000011d107824 */ /* 0x100fe200078e0a02 */
[----:B------:R-:W-:Y:S01]  /*0930*/  LOP3.LUT R29, R24, 0xf, RZ, 0xc0, !PT ;  /* 0x0000000f181d7812 */ /* 0x000fe200078ec0ff */
[----:B------:R-:W-:Y:S01]  /*0940*/  IMAD.IADD R23, R23, 0x1, -R2 ;  /* 0x0000000117177824 */ /* 0x000fe200078e0a02 */
[----:B------:R-:W-:Y:S01]  /*0950*/  SHF.R.U32.HI R24, RZ, 0x18, R27 ;  /* 0x00000018ff187819 */ /* 0x000fe2000001161b */
[----:B------:R-:W-:Y:S01]  /*0960*/  I2F.F16 R19, R19 ;  /* 0x0000001300137306 */ /* 0x000fe20000200c00 */
[----:B------:R-:W-:-:S07]  /*0970*/  IADD3 R29, PT, PT, -R2, R29, RZ ;  /* 0x0000001d021d7210 */ /* 0x000fce0007ffe1ff */
[----:B------:R-:W0:Y:S01]  /*0980*/  I2F.F16 R14, R23 ;  /* 0x00000017000e7306 */ /* 0x000e220000200c00 */
[----:B------:R-:W-:-:S07]  /*0990*/  LOP3.LUT R24, R24, 0xf, RZ, 0xc0, !PT ;  /* 0x0000000f18187812 */ /* 0x000fce00078ec0ff */
[----:B------:R-:W-:Y:S08]  /*09a0*/  I2F.F16 R16, R16 ;  /* 0x0000001000107306 */ /* 0x000ff00000200c00 */
[----:B------:R-:W1:Y:S01]  /*09b0*/  I2F.F16 R23, R29 ;  /* 0x0000001d00177306 */ /* 0x000e620000200c00 */
[----:B------:R-:W-:Y:S01]  /*09c0*/  IMAD.IADD R24, R24, 0x1, -R2 ;  /* 0x0000000118187824 */ /* 0x000fe200078e0a02 */
[----:B0-----:R-:W-:Y:S01]  /*09d0*/  PRMT R19, R14, 0x5410, R19 ;  /* 0x000054100e137816 */ /* 0x001fe20000000013 */
[----:B------:R-:W-:-:S05]  /*09e0*/  VIADD R21, R21, 0x10 ;  /* 0x0000001015157836 */ /* 0x000fca0000000000 */
[----:B------:R-:W-:Y:S01]  /*09f0*/  I2F.F16 R24, R24 ;  /* 0x0000001800187306 */ /* 0x000fe20000200c00 */
[----:B-1----:R-:W-:Y:S02]  /*0a00*/  PRMT R23, R16, 0x5410, R23 ;  /* 0x0000541010177816 */ /* 0x002fe40000000017 */
[----:B------:R-:W-:-:S04]  /*0a10*/  LEA R16, R5, 0x100, 0x8 ;  /* 0x0000010005107811 */ /* 0x000fc800078e40ff */
[----:B------:R-:W-:Y:S01]  /*0a20*/  ISETP.GE.U32.AND P0, PT, R21, R16, PT ;  /* 0x000000101500720c */ /* 0x000fe20003f06070 */
[----:B------:R-:W-:Y:S02]  /*0a30*/  @P1 VIADD R4, R4, UR4 ;  /* 0x0000000404041c36 */ /* 0x000fe40008000000 */
[----:B------:R-:W-:Y:S02]  /*0a40*/  IMAD R20, R17, 0x2, R20 ;  /* 0x0000000211147824 */ /* 0x000fe400078e0214 */
[----:B------:R-:W-:Y:S01]  /*0a50*/  VIADD R11, R11, 0x10 ;  /* 0x000000100b0b7836 */ /* 0x000fe20000000000 */
[----:B----4-:R-:W-:Y:S02]  /*0a60*/  @P1 PRMT R0, R25, 0x5410, R25 ;  /* 0x0000541019001816 */ /* 0x010fe40000000019 */
[----:B------:R-:W-:Y:S02]  /*0a70*/  LEA.HI R25, R27, -R2, RZ, 0x4 ;  /* 0x800000021b197211 */ /* 0x000fe400078f20ff */
[----:B------:R-:W-:Y:S01]  /*0a80*/  PRMT R27, R6, 0x5410, R7 ;  /* 0x00005410061b7816 */ /* 0x000fe20000000007 */
[-C--:B------:R-:W-:Y:S01]  /*0a90*/  HMUL2 R14, R19, R0.reuse ;  /* 0x00000000130e7232 */ /* 0x080fe20000000000 */
[----:B------:R-:W0:Y:S03]  /*0aa0*/  @P1 LDC.64 R6, c[0x0][0x3b0] ;  /* 0x0000ec00ff061b82 */ /* 0x000e260000000a00 */
[----:B------:R-:W-:Y:S01]  /*0ab0*/  HFMA2 R26, R27, R0, -RZ ;  /* 0x000000001b1a7231 */ /* 0x000fe200001000ff */
[----:B------:R-:W1:Y:S03]  /*0ac0*/  I2F.F16 R25, R25 ;  /* 0x0000001900197306 */ /* 0x000e660000200c00 */
[----:B-----5:R-:W-:-:S04]  /*0ad0*/  HFMA2 R26, R18, R26, R15 ;  /* 0x0000001a121a7231 */ /* 0x020fc8000000000f */
[----:B------:R-:W-:Y:S02]  /*0ae0*/  HFMA2 R14, R13, R14, R26 ;  /* 0x0000000e0d0e7231 */ /* 0x000fe4000000001a */
[----:B------:R-:W-:Y:S01]  /*0af0*/  HFMA2 R13, R23, R0, -RZ ;  /* 0x00000000170d7231 */ /* 0x000fe200001000ff */
[----:B-1----:R-:W-:-:S03]  /*0b00*/  PRMT R23, R24, 0x5410, R25 ;  /* 0x0000541018177816 */ /* 0x002fc60000000019 */
[----:B------:R-:W-:Y:S02]  /*0b10*/  HFMA2 R13, R12, R13, R14 ;  /* 0x0000000d0c0d7231 */ /* 0x000fe4000000000e */
[----:B------:R-:W-:Y:S01]  /*0b20*/  HMUL2 R23, R23, R0 ;  /* 0x0000000017177232 */ /* 0x000fe20000000000 */
[----:B0-----:R-:W-:Y:S01]  /*0b30*/  @P1 IADD3 R10, PT, PT, R10, R7, RZ ;  /* 0x000000070a0a1210 */ /* 0x001fe20007ffe0ff */
[----:B------:R-:W-:Y:S02]  /*0b40*/  @P1 IMAD.IADD R3, R3, 0x1, R6 ;  /* 0x0000000103031824 */ /* 0x000fe400078e0206 */
[----:B------:R-:W-:Y:S01]  /*0b50*/  HFMA2 R23, R22, R23, R13 ;  /* 0x0000001716177231 */ /* 0x000fe2000000000d */
[----:B------:R-:W-:Y:S06]  /*0b60*/  @!P0 BRA `(.L_x_0) ;  /* 0xfffffff400e48947 */ /* 0x000fec000383ffff */
[----:B------:R-:W0:Y:S01]  /*0b70*/  LDC.64 R2, c[0x0][0x390] ;  /* 0x0000e400ff027b82 */ /* 0x000e220000000a00 */
[----:B------:R-:W-:Y:S02]  /*0b80*/  HADD2 R23, R23.H0_H0, R23.H1_H1 ;  /* 0x3000001717177230 */ /* 0x000fe40000000800 */
[----:B0-----:R-:W-:-:S03]  /*0b90*/  IMAD.WIDE R2, R9, 0x2, R2 ;  /* 0x0000000209027825 */ /* 0x001fc600078e0202 */
[C---:B------:R-:W-:Y:S02]  /*0ba0*/  LOP3.LUT R4, R2.reuse, 0xfffffffd, RZ, 0xc0, !PT ;  /* 0xfffffffd02047812 */ /* 0x040fe400078ec0ff */
[----:B------:R-:W-:Y:S02]  /*0bb0*/  MOV R5, R3 ;  /* 0x0000000300057202 */ /* 0x000fe40000000f00 */
[----:B------:R-:W-:-:S03]  /*0bc0*/  LOP3.LUT R0, R2, 0x2, RZ, 0xc0, !PT ;  /* 0x0000000202007812 */ /* 0x000fc600078ec0ff */
[----:B------:R0:W5:Y:S01]  /*0bd0*/  LD.E R7, desc[UR6][R4.64] ;  /* 0x0000000604077980 */ /* 0x000162000c101900 */
[----:B------:R-:W-:Y:S01]  /*0be0*/  ISETP.EQ.U32.AND P0, PT, R0, RZ, PT ;  /* 0x000000ff0000720c */ /* 0x000fe20003f02070 */
[----:B------:R-:W-:-:S05]  /*0bf0*/  IMAD.MOV.U32 R0, RZ, RZ, 0x3254 ;  /* 0x00003254ff007424 */ /* 0x000fca00078e00ff */
[----:B------:R-:W-:-:S07]  /*0c00*/  SEL R0, R0, 0x7610, P0 ;  /* 0x0000761000007807 */ /* 0x000fce0000000000 */
.L_x_1:
[----:B-----5:R-:W-:-:S05]  /*0c10*/  HADD2 R6, R7, R23.H0_H0 ;  /* 0x2000001707067230 */ /* 0x020fca0000000000 */
[----:B------:R-:W-:-:S05]  /*0c20*/  PRMT R9, R7, R0, R6 ;  /* 0x0000000007097216 */ /* 0x000fca0000000006 */
[----:B------:R-:W2:Y:S02]  /*0c30*/  ATOM.E.CAS.STRONG.GPU PT, R6, [R4], R7, R9 ;  /* 0x000000070406738b */ /* 0x000ea400001ee109 */
[----:B--2---:R-:W-:Y:S01]  /*0c40*/  ISETP.NE.U32.AND P0, PT, R6, R7, PT ;  /* 0x000000070600720c */ /* 0x004fe20003f05070 */
[----:B------:R-:W-:-:S12]  /*0c50*/  IMAD.MOV.U32 R7, RZ, RZ, R6 ;  /* 0x000000ffff077224 */ /* 0x000fd800078e0006 */
[----:B------:R-:W-:Y:S05]  /*0c60*/  @P0 BRA `(.L_x_1) ;  /* 0xfffffffc00e80947 */ /* 0x000fea000383ffff */
[----:B------:R-:W-:Y:S05]  /*0c70*/  EXIT ;  /* 0x000000000000794d */ /* 0x000fea0003800000 */
.L_x_2:
[----:B------:R-:W-:-:S00]  /*0c80*/  BRA `(.L_x_2) ;  /* 0xfffffffc00fc7947 */ /* 0x000fc0000383ffff */
[----:B------:R-:W-:-:S00]  /*0c90*/  NOP ;  /* 0x0000000000007918 */ /* 0x000fc00000000000 */
        /* <DEDUP_REMOVED lines=14> */
.L_x_3:


//--------------------- .nv.shared.reserved.0     --------------------------
	.section	.nv.shared.reserved.0,"aw",@nobits
	.weak		__nv_reservedSMEM_offset_0_alias
	.size		__nv_reservedSMEM_offset_0_alias, 0, 64
	.other		__nv_reservedSMEM_offset_0_alias,@"STO_CUDA_RESERVED_SHARED STV_DEFAULT"
__nv_reservedSMEM_offset_0_alias:
	.zero		0
	.zero		64


//--------------------- .nv.constant0._Z18q4v2_matmul_kernelPK6__halfPKjPS_S1_S3_iiii --------------------------
	.section	.nv.constant0._Z18q4v2_matmul_kernelPK6__halfPKjPS_S1_S3_iiii,"a",@progbits
	.sectionflags	@""
	.align	4
.nv.constant0._Z18q4v2_matmul_kernelPK6__halfPKjPS_S1_S3_iiii:
	.zero		952


//--------------------- SYMBOLS --------------------------

	.type		.nv.reservedSmem.offset0,@object
	.size		.nv.reservedSmem.offset0,0x4
